//
// Generated by NVIDIA NVVM Compiler
//
// Compiler Build ID: CL-36424714
// Cuda compilation tools, release 13.0, V13.0.88
// Based on NVVM 20.0.0
//

.version 9.0
.target sm_100
.address_size 64

	// .globl	_Z29matmul_cuda_v1_vanilla_kerneliPfS_S_

.visible .entry _Z29matmul_cuda_v1_vanilla_kerneliPfS_S_(
	.param .u32 _Z29matmul_cuda_v1_vanilla_kerneliPfS_S__param_0,
	.param .u64 .ptr .align 1 _Z29matmul_cuda_v1_vanilla_kerneliPfS_S__param_1,
	.param .u64 .ptr .align 1 _Z29matmul_cuda_v1_vanilla_kerneliPfS_S__param_2,
	.param .u64 .ptr .align 1 _Z29matmul_cuda_v1_vanilla_kerneliPfS_S__param_3
)
{
	.reg .pred 	%p<10>;
	.reg .b32 	%r<39>;
	.reg .b32 	%f<68>;
	.reg .b64 	%rd<67>;

	ld.param.u32 	%r17, [_Z29matmul_cuda_v1_vanilla_kerneliPfS_S__param_0];
	ld.param.u64 	%rd14, [_Z29matmul_cuda_v1_vanilla_kerneliPfS_S__param_1];
	ld.param.u64 	%rd15, [_Z29matmul_cuda_v1_vanilla_kerneliPfS_S__param_2];
	cvta.to.global.u64 	%rd1, %rd15;
	cvta.to.global.u64 	%rd2, %rd14;
	mov.u32 	%r18, %ctaid.y;
	mov.u32 	%r19, %ntid.y;
	mov.u32 	%r20, %tid.y;
	mad.lo.s32 	%r1, %r18, %r19, %r20;
	mov.u32 	%r21, %ctaid.x;
	mov.u32 	%r22, %ntid.x;
	mov.u32 	%r23, %tid.x;
	mad.lo.s32 	%r2, %r21, %r22, %r23;
	setp.lt.s32 	%p1, %r17, 1;
	mov.f32 	%f67, 0f00000000;
	@%p1 bra 	$L__BB0_12;
	mul.lo.s32 	%r3, %r1, %r17;
	and.b32  	%r4, %r17, 7;
	setp.lt.u32 	%p2, %r17, 8;
	mov.f32 	%f67, 0f00000000;
	mov.b32 	%r37, 0;
	@%p2 bra 	$L__BB0_4;
	and.b32  	%r37, %r17, 2147483640;
	neg.s32 	%r35, %r37;
	mul.wide.u32 	%rd16, %r17, 4;
	add.s64 	%rd3, %rd1, %rd16;
	mul.wide.u32 	%rd17, %r17, 8;
	add.s64 	%rd4, %rd1, %rd17;
	mul.wide.u32 	%rd18, %r17, 12;
	add.s64 	%rd5, %rd1, %rd18;
	mul.wide.u32 	%rd19, %r17, 16;
	add.s64 	%rd6, %rd1, %rd19;
	mul.wide.u32 	%rd20, %r17, 20;
	add.s64 	%rd7, %rd1, %rd20;
	mul.wide.u32 	%rd21, %r17, 24;
	add.s64 	%rd8, %rd1, %rd21;
	mul.wide.u32 	%rd22, %r17, 28;
	add.s64 	%rd9, %rd1, %rd22;
	mul.wide.u32 	%rd23, %r3, 4;
	add.s64 	%rd24, %rd23, %rd2;
	add.s64 	%rd66, %rd24, 16;
	mov.f32 	%f67, 0f00000000;
	mov.u32 	%r34, %r2;
$L__BB0_3:
	.pragma "nounroll";
	mul.wide.s32 	%rd25, %r34, 4;
	add.s64 	%rd26, %rd3, %rd25;
	add.s64 	%rd27, %rd4, %rd25;
	add.s64 	%rd28, %rd5, %rd25;
	add.s64 	%rd29, %rd6, %rd25;
	add.s64 	%rd30, %rd7, %rd25;
	add.s64 	%rd31, %rd8, %rd25;
	add.s64 	%rd32, %rd9, %rd25;
	add.s64 	%rd33, %rd1, %rd25;
	ld.global.f32 	%f17, [%rd66+-16];
	ld.global.f32 	%f18, [%rd33];
	fma.rn.f32 	%f19, %f17, %f18, %f67;
	ld.global.f32 	%f20, [%rd66+-12];
	ld.global.f32 	%f21, [%rd26];
	fma.rn.f32 	%f22, %f20, %f21, %f19;
	ld.global.f32 	%f23, [%rd66+-8];
	ld.global.f32 	%f24, [%rd27];
	fma.rn.f32 	%f25, %f23, %f24, %f22;
	ld.global.f32 	%f26, [%rd66+-4];
	ld.global.f32 	%f27, [%rd28];
	fma.rn.f32 	%f28, %f26, %f27, %f25;
	ld.global.f32 	%f29, [%rd66];
	ld.global.f32 	%f30, [%rd29];
	fma.rn.f32 	%f31, %f29, %f30, %f28;
	ld.global.f32 	%f32, [%rd66+4];
	ld.global.f32 	%f33, [%rd30];
	fma.rn.f32 	%f34, %f32, %f33, %f31;
	ld.global.f32 	%f35, [%rd66+8];
	ld.global.f32 	%f36, [%rd31];
	fma.rn.f32 	%f37, %f35, %f36, %f34;
	ld.global.f32 	%f38, [%rd66+12];
	ld.global.f32 	%f39, [%rd32];
	fma.rn.f32 	%f67, %f38, %f39, %f37;
	add.s32 	%r35, %r35, 8;
	shl.b32 	%r25, %r17, 3;
	add.s32 	%r34, %r34, %r25;
	add.s64 	%rd66, %rd66, 32;
	setp.ne.s32 	%p3, %r35, 0;
	@%p3 bra 	$L__BB0_3;
$L__BB0_4:
	setp.eq.s32 	%p4, %r4, 0;
	@%p4 bra 	$L__BB0_12;
	and.b32  	%r12, %r17, 3;
	setp.lt.u32 	%p5, %r4, 4;
	@%p5 bra 	$L__BB0_7;
	add.s32 	%r26, %r37, %r3;
	mul.wide.u32 	%rd34, %r26, 4;
	add.s64 	%rd35, %rd2, %rd34;
	ld.global.f32 	%f41, [%rd35];
	mad.lo.s32 	%r27, %r37, %r17, %r2;
	mul.wide.s32 	%rd36, %r27, 4;
	add.s64 	%rd37, %rd1, %rd36;
	ld.global.f32 	%f42, [%rd37];
	fma.rn.f32 	%f43, %f41, %f42, %f67;
	cvt.u64.u32 	%rd38, %r3;
	cvt.u64.u32 	%rd39, %r37;
	add.s64 	%rd40, %rd39, %rd38;
	shl.b64 	%rd41, %rd40, 2;
	add.s64 	%rd42, %rd2, %rd41;
	ld.global.f32 	%f44, [%rd42+4];
	mul.wide.u32 	%rd43, %r17, 4;
	add.s64 	%rd44, %rd37, %rd43;
	ld.global.f32 	%f45, [%rd44];
	fma.rn.f32 	%f46, %f44, %f45, %f43;
	ld.global.f32 	%f47, [%rd42+8];
	add.s64 	%rd45, %rd44, %rd43;
	ld.global.f32 	%f48, [%rd45];
	fma.rn.f32 	%f49, %f47, %f48, %f46;
	ld.global.f32 	%f50, [%rd42+12];
	add.s64 	%rd46, %rd45, %rd43;
	ld.global.f32 	%f51, [%rd46];
	fma.rn.f32 	%f67, %f50, %f51, %f49;
	add.s32 	%r37, %r37, 4;
$L__BB0_7:
	setp.eq.s32 	%p6, %r12, 0;
	@%p6 bra 	$L__BB0_12;
	setp.eq.s32 	%p7, %r12, 1;
	@%p7 bra 	$L__BB0_10;
	add.s32 	%r28, %r37, %r3;
	mul.wide.u32 	%rd47, %r28, 4;
	add.s64 	%rd48, %rd2, %rd47;
	ld.global.f32 	%f53, [%rd48];
	mad.lo.s32 	%r29, %r37, %r17, %r2;
	mul.wide.s32 	%rd49, %r29, 4;
	add.s64 	%rd50, %rd1, %rd49;
	ld.global.f32 	%f54, [%rd50];
	fma.rn.f32 	%f55, %f53, %f54, %f67;
	cvt.u64.u32 	%rd51, %r3;
	cvt.u64.u32 	%rd52, %r37;
	add.s64 	%rd53, %rd52, %rd51;
	shl.b64 	%rd54, %rd53, 2;
	add.s64 	%rd55, %rd2, %rd54;
	ld.global.f32 	%f56, [%rd55+4];
	mul.wide.u32 	%rd56, %r17, 4;
	add.s64 	%rd57, %rd50, %rd56;
	ld.global.f32 	%f57, [%rd57];
	fma.rn.f32 	%f67, %f56, %f57, %f55;
	add.s32 	%r37, %r37, 2;
$L__BB0_10:
	and.b32  	%r30, %r17, 1;
	setp.eq.b32 	%p8, %r30, 1;
	not.pred 	%p9, %p8;
	@%p9 bra 	$L__BB0_12;
	add.s32 	%r31, %r37, %r3;
	mul.wide.u32 	%rd58, %r31, 4;
	add.s64 	%rd59, %rd2, %rd58;
	ld.global.f32 	%f58, [%rd59];
	mad.lo.s32 	%r32, %r37, %r17, %r2;
	mul.wide.s32 	%rd60, %r32, 4;
	add.s64 	%rd61, %rd1, %rd60;
	ld.global.f32 	%f59, [%rd61];
	fma.rn.f32 	%f67, %f58, %f59, %f67;
$L__BB0_12:
	ld.param.u64 	%rd65, [_Z29matmul_cuda_v1_vanilla_kerneliPfS_S__param_3];
	cvta.to.global.u64 	%rd62, %rd65;
	mad.lo.s32 	%r33, %r1, %r17, %r2;
	mul.wide.s32 	%rd63, %r33, 4;
	add.s64 	%rd64, %rd62, %rd63;
	st.global.f32 	[%rd64], %f67;
	ret;

}
	// .globl	_Z27matmul_cuda_v2_shmem_kerneliPfS_S_
.visible .entry _Z27matmul_cuda_v2_shmem_kerneliPfS_S_(
	.param .u32 _Z27matmul_cuda_v2_shmem_kerneliPfS_S__param_0,
	.param .u64 .ptr .align 1 _Z27matmul_cuda_v2_shmem_kerneliPfS_S__param_1,
	.param .u64 .ptr .align 1 _Z27matmul_cuda_v2_shmem_kerneliPfS_S__param_2,
	.param .u64 .ptr .align 1 _Z27matmul_cuda_v2_shmem_kerneliPfS_S__param_3
)
{


	ret;

}


// ===== COMPILED SASS (sm_100) =====

	.target	sm_100

	.elftype	@"ET_EXEC"


//--------------------- .note.nv.tkinfo           --------------------------
	.section	.note.nv.tkinfo,"",@"SHT_NOTE"
	.sectionflags	@"SHF_NOTE_NV_TKINFO"
	.tkinfo
        /*0018*/ 	.word	0x00000002
        /*0030*/ 	.string	""
        /*0030*/ 	.string	"ptxas"
        /*0030*/ 	.string	"Cuda compilation tools, release 13.0, V13.0.88"
        /*0030*/ 	.string	"Build cuda_13.0.r13.0/compiler.36424714_0"
        /*0030*/ 	.string	"-arch sm_100 -m 64 "



//--------------------- .note.nv.cuinfo           --------------------------
	.section	.note.nv.cuinfo,"",@"SHT_NOTE"
	.sectionflags	@"SHF_NOTE_NV_CUINFO"
        /*0018*/ 	.short	0x0002
        /*001a*/ 	.short	0x0064
        /*001c*/ 	.short	0x0082
	.zero		2


//--------------------- .nv.info                  --------------------------
	.section	.nv.info,"",@"SHT_CUDA_INFO"
	.align	4


	//----- nvinfo : EIATTR_REGCOUNT
	.align		4
        /*0000*/ 	.byte	0x04, 0x2f
        /*0002*/ 	.short	(.L_1 - .L_0)
	.align		4
.L_0:
        /*0004*/ 	.word	index@(_Z29matmul_cuda_v1_vanilla_kerneliPfS_S_)
        /*0008*/ 	.word	0x0000001e


	//----- nvinfo : EIATTR_FRAME_SIZE
	.align		4
.L_1:
        /*000c*/ 	.byte	0x04, 0x11
        /*000e*/ 	.short	(.L_3 - .L_2)
	.align		4
.L_2:
        /*0010*/ 	.word	index@(_Z29matmul_cuda_v1_vanilla_kerneliPfS_S_)
        /*0014*/ 	.word	0x00000000


	//----- nvinfo : EIATTR_REGCOUNT
	.align		4
.L_3:
        /*0018*/ 	.byte	0x04, 0x2f
        /*001a*/ 	.short	(.L_5 - .L_4)
	.align		4
.L_4:
        /*001c*/ 	.word	index@(_Z27matmul_cuda_v2_shmem_kerneliPfS_S_)
        /*0020*/ 	.word	0x00000004


	//----- nvinfo : EIATTR_FRAME_SIZE
	.align		4
.L_5:
        /*0024*/ 	.byte	0x04, 0x11
        /*0026*/ 	.short	(.L_7 - .L_6)
	.align		4
.L_6:
        /*0028*/ 	.word	index@(_Z27matmul_cuda_v2_shmem_kerneliPfS_S_)
        /*002c*/ 	.word	0x00000000


	//----- nvinfo : EIATTR_MIN_STACK_SIZE
	.align		4
.L_7:
        /*0030*/ 	.byte	0x04, 0x12
        /*0032*/ 	.short	(.L_9 - .L_8)
	.align		4
.L_8:
        /*0034*/ 	.word	index@(_Z27matmul_cuda_v2_shmem_kerneliPfS_S_)
        /*0038*/ 	.word	0x00000000


	//----- nvinfo : EIATTR_MIN_STACK_SIZE
	.align		4
.L_9:
        /*003c*/ 	.byte	0x04, 0x12
        /*003e*/ 	.short	(.L_11 - .L_10)
	.align		4
.L_10:
        /*0040*/ 	.word	index@(_Z29matmul_cuda_v1_vanilla_kerneliPfS_S_)
        /*0044*/ 	.word	0x00000000
.L_11:


//--------------------- .nv.compat                --------------------------
	.section	.nv.compat,"",@"SHT_CUDA_COMPAT_INFO"
	.align	4
        /*0000*/ 	.byte	0x02, 0x09, 0x00, 0x00, 0x02, 0x02, 0x01, 0x00, 0x02, 0x05, 0x05, 0x00, 0x03, 0x07, 0x01, 0x01
        /*0010*/ 	.byte	0x02, 0x03, 0x00, 0x00, 0x02, 0x06, 0x01, 0x00, 0x04, 0x0b, 0x08, 0x00, 0x09, 0x00, 0x00, 0x00
        /*0020*/ 	.byte	0x00, 0x00, 0x00, 0x00


//--------------------- .nv.info._Z27matmul_cuda_v2_shmem_kerneliPfS_S_ --------------------------
	.section	.nv.info._Z27matmul_cuda_v2_shmem_kerneliPfS_S_,"",@"SHT_CUDA_INFO"
	.sectionflags	@""
	.align	4


	//----- nvinfo : EIATTR_CUDA_API_VERSION
	.align		4
        /*0000*/ 	.byte	0x04, 0x37
        /*0002*/ 	.short	(.L_13 - .L_12)
.L_12:
        /*0004*/ 	.word	0x00000082


	//----- nvinfo : EIATTR_KPARAM_INFO
	.align		4
.L_13:
        /*0008*/ 	.byte	0x04, 0x17
        /*000a*/ 	.short	(.L_15 - .L_14)
.L_14:
        /*000c*/ 	.word	0x00000000
        /*0010*/ 	.short	0x0003
        /*0012*/ 	.short	0x0018
        /*0014*/ 	.byte	0x00, 0xf5, 0x21, 0x00


	//----- nvinfo : EIATTR_KPARAM_INFO
	.align		4
.L_15:
        /*0018*/ 	.byte	0x04, 0x17
        /*001a*/ 	.short	(.L_17 - .L_16)
.L_16:
        /*001c*/ 	.word	0x00000000
        /*0020*/ 	.short	0x0002
        /*0022*/ 	.short	0x0010
        /*0024*/ 	.byte	0x00, 0xf5, 0x21, 0x00


	//----- nvinfo : EIATTR_KPARAM_INFO
	.align		4
.L_17:
        /*0028*/ 	.byte	0x04, 0x17
        /*002a*/ 	.short	(.L_19 - .L_18)
.L_18:
        /*002c*/ 	.word	0x00000000
        /*0030*/ 	.short	0x0001
        /*0032*/ 	.short	0x0008
        /*0034*/ 	.byte	0x00, 0xf5, 0x21, 0x00


	//----- nvinfo : EIATTR_KPARAM_INFO
	.align		4
.L_19:
        /*0038*/ 	.byte	0x04, 0x17
        /*003a*/ 	.short	(.L_21 - .L_20)
.L_20:
        /*003c*/ 	.word	0x00000000
        /*0040*/ 	.short	0x0000
        /*0042*/ 	.short	0x0000
        /*0044*/ 	.byte	0x00, 0xf0, 0x11, 0x00


	//----- nvinfo : EIATTR_SPARSE_MMA_MASK
	.align		4
.L_21:
        /*0048*/ 	.byte	0x03, 0x50
        /*004a*/ 	.short	0x0000


	//----- nvinfo : EIATTR_MAXREG_COUNT
	.align		4
        /*004c*/ 	.byte	0x03, 0x1b
        /*004e*/ 	.short	0x00ff


	//----- nvinfo : EIATTR_MERCURY_ISA_VERSION
	.align		4
        /*0050*/ 	.byte	0x03, 0x5f
        /*0052*/ 	.short	0x0101


	//----- nvinfo : EIATTR_VRC_CTA_INIT_COUNT
	.align		4
        /*0054*/ 	.byte	0x02, 0x4a
	.zero		1
	.zero		1


	//----- nvinfo : EIATTR_EXIT_INSTR_OFFSETS
	.align		4
        /*0058*/ 	.byte	0x04, 0x1c
        /*005a*/ 	.short	(.L_23 - .L_22)


	//   ....[0]....
.L_22:
        /*005c*/ 	.word	0x00000010


	//----- nvinfo : EIATTR_CBANK_PARAM_SIZE
	.align		4
.L_23:
        /*0060*/ 	.byte	0x03, 0x19
        /*0062*/ 	.short	0x0020


	//----- nvinfo : EIATTR_PARAM_CBANK
	.align		4
        /*0064*/ 	.byte	0x04, 0x0a
        /*0066*/ 	.short	(.L_25 - .L_24)
	.align		4
.L_24:
        /*0068*/ 	.word	index@(.nv.constant0._Z27matmul_cuda_v2_shmem_kerneliPfS_S_)
        /*006c*/ 	.short	0x0380
        /*006e*/ 	.short	0x0020


	//----- nvinfo : EIATTR_SW_WAR
	.align		4
.L_25:
        /*0070*/ 	.byte	0x04, 0x36
        /*0072*/ 	.short	(.L_27 - .L_26)
.L_26:
        /*0074*/ 	.word	0x00000008
.L_27:


//--------------------- .nv.info._Z29matmul_cuda_v1_vanilla_kerneliPfS_S_ --------------------------
	.section	.nv.info._Z29matmul_cuda_v1_vanilla_kerneliPfS_S_,"",@"SHT_CUDA_INFO"
	.sectionflags	@""
	.align	4


	//----- nvinfo : EIATTR_CUDA_API_VERSION
	.align		4
        /*0000*/ 	.byte	0x04, 0x37
        /*0002*/ 	.short	(.L_29 - .L_28)
.L_28:
        /*0004*/ 	.word	0x00000082


	//----- nvinfo : EIATTR_KPARAM_INFO
	.align		4
.L_29:
        /*0008*/ 	.byte	0x04, 0x17
        /*000a*/ 	.short	(.L_31 - .L_30)
.L_30:
        /*000c*/ 	.word	0x00000000
        /*0010*/ 	.short	0x0003
        /*0012*/ 	.short	0x0018
        /*0014*/ 	.byte	0x00, 0xf5, 0x21, 0x00


	//----- nvinfo : EIATTR_KPARAM_INFO
	.align		4
.L_31:
        /*0018*/ 	.byte	0x04, 0x17
        /*001a*/ 	.short	(.L_33 - .L_32)
.L_32:
        /*001c*/ 	.word	0x00000000
        /*0020*/ 	.short	0x0002
        /*0022*/ 	.short	0x0010
        /*0024*/ 	.byte	0x00, 0xf5, 0x21, 0x00


	//----- nvinfo : EIATTR_KPARAM_INFO
	.align		4
.L_33:
        /*0028*/ 	.byte	0x04, 0x17
        /*002a*/ 	.short	(.L_35 - .L_34)
.L_34:
        /*002c*/ 	.word	0x00000000
        /*0030*/ 	.short	0x0001
        /*0032*/ 	.short	0x0008
        /*0034*/ 	.byte	0x00, 0xf5, 0x21, 0x00


	//----- nvinfo : EIATTR_KPARAM_INFO
	.align		4
.L_35:
        /*0038*/ 	.byte	0x04, 0x17
        /*003a*/ 	.short	(.L_37 - .L_36)
.L_36:
        /*003c*/ 	.word	0x00000000
        /*0040*/ 	.short	0x0000
        /*0042*/ 	.short	0x0000
        /*0044*/ 	.byte	0x00, 0xf0, 0x11, 0x00


	//----- nvinfo : EIATTR_SPARSE_MMA_MASK
	.align		4
.L_37:
        /*0048*/ 	.byte	0x03, 0x50
        /*004a*/ 	.short	0x0000


	//----- nvinfo : EIATTR_MAXREG_COUNT
	.align		4
        /*004c*/ 	.byte	0x03, 0x1b
        /*004e*/ 	.short	0x00ff


	//----- nvinfo : EIATTR_MERCURY_ISA_VERSION
	.align		4
        /*0050*/ 	.byte	0x03, 0x5f
        /*0052*/ 	.short	0x0101


	//----- nvinfo : EIATTR_VRC_CTA_INIT_COUNT
	.align		4
        /*0054*/ 	.byte	0x02, 0x4a
	.zero		1
	.zero		1


	//----- nvinfo : EIATTR_EXIT_INSTR_OFFSETS
	.align		4
        /*0058*/ 	.byte	0x04, 0x1c
        /*005a*/ 	.short	(.L_39 - .L_38)


	//   ....[0]....
.L_38:
        /*005c*/ 	.word	0x00000ac0


	//----- nvinfo : EIATTR_CBANK_PARAM_SIZE
	.align		4
.L_39:
        /*0060*/ 	.byte	0x03, 0x19
        /*0062*/ 	.short	0x0020


	//----- nvinfo : EIATTR_PARAM_CBANK
	.align		4
        /*0064*/ 	.byte	0x04, 0x0a
        /*0066*/ 	.short	(.L_41 - .L_40)
	.align		4
.L_40:
        /*0068*/ 	.word	index@(.nv.constant0._Z29matmul_cuda_v1_vanilla_kerneliPfS_S_)
        /*006c*/ 	.short	0x0380
        /*006e*/ 	.short	0x0020


	//----- nvinfo : EIATTR_SW_WAR
	.align		4
.L_41:
        /*0070*/ 	.byte	0x04, 0x36
        /*0072*/ 	.short	(.L_43 - .L_42)
.L_42:
        /*0074*/ 	.word	0x00000008
.L_43:


//--------------------- .nv.callgraph             --------------------------
	.section	.nv.callgraph,"",@"SHT_CUDA_CALLGRAPH"
	.align	4
	.sectionentsize	8
	.align		4
        /*0000*/ 	.word	0x00000000
	.align		4
        /*0004*/ 	.word	0xffffffff
	.align		4
        /*0008*/ 	.word	0x00000000
	.align		4
        /*000c*/ 	.word	0xfffffffe
	.align		4
        /*0010*/ 	.word	0x00000000
	.align		4
        /*0014*/ 	.word	0xfffffffd
	.align		4
        /*0018*/ 	.word	0x00000000
	.align		4
        /*001c*/ 	.word	0xfffffffc


//--------------------- .text._Z27matmul_cuda_v2_shmem_kerneliPfS_S_ --------------------------
	.section	.text._Z27matmul_cuda_v2_shmem_kerneliPfS_S_,"ax",@progbits
	.align	128
        .global         _Z27matmul_cuda_v2_shmem_kerneliPfS_S_
        .type           _Z27matmul_cuda_v2_shmem_kerneliPfS_S_,@function
        .size           _Z27matmul_cuda_v2_shmem_kerneliPfS_S_,(.L_x_6 - _Z27matmul_cuda_v2_shmem_kerneliPfS_S_)
        .other          _Z27matmul_cuda_v2_shmem_kerneliPfS_S_,@"STO_CUDA_ENTRY STV_DEFAULT"
_Z27matmul_cuda_v2_shmem_kerneliPfS_S_:
.text._Z27matmul_cuda_v2_shmem_kerneliPfS_S_:
[----:B------:R-:W-:Y:S01]  /*0000*/  LDC R1, c[0x0][0x37c] ;  /* 0x0000df00ff017b82 */ /* 0x000fe20000000800 */
[----:B------:R-:W-:Y:S05]  /*0010*/  EXIT ;  /* 0x000000000000794d */ /* 0x000fea0003800000 */
.L_x_0:
[----:B------:R-:W-:-:S00]  /*0020*/  BRA `(.L_x_0) ;  /* 0xfffffffc00fc7947 */ /* 0x000fc0000383ffff */
[----:B------:R-:W-:-:S00]  /*0030*/  NOP ;  /* 0x0000000000007918 */ /* 0x000fc00000000000 */
        /* <DEDUP_REMOVED lines=12> */
.L_x_6:


//--------------------- .text._Z29matmul_cuda_v1_vanilla_kerneliPfS_S_ --------------------------
	.section	.text._Z29matmul_cuda_v1_vanilla_kerneliPfS_S_,"ax",@progbits
	.align	128
        .global         _Z29matmul_cuda_v1_vanilla_kerneliPfS_S_
        .type           _Z29matmul_cuda_v1_vanilla_kerneliPfS_S_,@function
        .size           _Z29matmul_cuda_v1_vanilla_kerneliPfS_S_,(.L_x_7 - _Z29matmul_cuda_v1_vanilla_kerneliPfS_S_)
        .other          _Z29matmul_cuda_v1_vanilla_kerneliPfS_S_,@"STO_CUDA_ENTRY STV_DEFAULT"
_Z29matmul_cuda_v1_vanilla_kerneliPfS_S_:
.text._Z29matmul_cuda_v1_vanilla_kerneliPfS_S_:
[----:B------:R-:W-:Y:S01]  /*0000*/  LDC R1, c[0x0][0x37c] ;  /* 0x0000df00ff017b82 */ /* 0x000fe20000000800 */
[----:B------:R-:W0:Y:S01]  /*0010*/  S2R R3, SR_TID.Y ;  /* 0x0000000000037919 */ /* 0x000e220000002200 */
[----:B------:R-:W1:Y:S06]  /*0020*/  LDCU UR18, c[0x0][0x380] ;  /* 0x00007000ff1277ac */ /* 0x000e6c0008000800 */
[----:B------:R-:W0:Y:S01]  /*0030*/  LDC R0, c[0x0][0x364] ;  /* 0x0000d900ff007b82 */ /* 0x000e220000000800 */
[----:B------:R-:W-:Y:S01]  /*0040*/  HFMA2 R12, -RZ, RZ, 0, 0 ;  /* 0x00000000ff0c7431 */ /* 0x000fe200000001ff */
[----:B------:R-:W2:Y:S01]  /*0050*/  S2R R2, SR_TID.X ;  /* 0x0000000000027919 */ /* 0x000ea20000002100 */
[----:B------:R-:W3:Y:S05]  /*0060*/  LDCU.64 UR16, c[0x0][0x358] ;  /* 0x00006b00ff1077ac */ /* 0x000eea0008000a00 */
[----:B------:R-:W0:Y:S08]  /*0070*/  S2UR UR4, SR_CTAID.Y ;  /* 0x00000000000479c3 */ /* 0x000e300000002600 */
[----:B------:R-:W2:Y:S01]  /*0080*/  S2UR UR5, SR_CTAID.X ;  /* 0x00000000000579c3 */ /* 0x000ea20000002500 */
[----:B-1----:R-:W-:-:S07]  /*0090*/  UISETP.GE.AND UP0, UPT, UR18, 0x1, UPT ;  /* 0x000000011200788c */ /* 0x002fce000bf06270 */
[----:B------:R-:W2:Y:S01]  /*00a0*/  LDC R13, c[0x0][0x360] ;  /* 0x0000d800ff0d7b82 */ /* 0x000ea20000000800 */
[----:B0-----:R-:W-:Y:S02]  /*00b0*/  IMAD R0, R0, UR4, R3 ;  /* 0x0000000400007c24 */ /* 0x001fe4000f8e0203 */
[----:B--2---:R-:W-:Y:S01]  /*00c0*/  IMAD R13, R13, UR5, R2 ;  /* 0x000000050d0d7c24 */ /* 0x004fe2000f8e0202 */
[----:B---3--:R-:W-:Y:S06]  /*00d0*/  BRA.U !UP0, `(.L_x_1) ;  /* 0x0000000908687547 */ /* 0x008fec000b800000 */
[----:B------:R-:W-:Y:S02]  /*00e0*/  UISETP.GE.U32.AND UP1, UPT, UR18, 0x8, UPT ;  /* 0x000000081200788c */ /* 0x000fe4000bf26070 */
[----:B------:R-:W-:Y:S01]  /*00f0*/  IMAD R5, R0, UR18, RZ ;  /* 0x0000001200057c24 */ /* 0x000fe2000f8e02ff */
[----:B------:R-:W-:Y:S01]  /*0100*/  ULOP3.LUT UR19, UR18, 0x7, URZ, 0xc0, !UPT ;  /* 0x0000000712137892 */ /* 0x000fe2000f8ec0ff */
[----:B------:R-:W-:Y:S01]  /*0110*/  MOV R12, RZ ;  /* 0x000000ff000c7202 */ /* 0x000fe20000000f00 */
[----:B------:R-:W-:Y:S02]  /*0120*/  UMOV UR4, URZ ;  /* 0x000000ff00047c82 */ /* 0x000fe40008000000 */
[----:B------:R-:W-:Y:S02]  /*0130*/  UISETP.NE.AND UP0, UPT, UR19, URZ, UPT ;  /* 0x000000ff1300728c */ /* 0x000fe4000bf05270 */
[----:B------:R-:W-:Y:S09]  /*0140*/  BRA.U !UP1, `(.L_x_2) ;  /* 0x0000000509047547 */ /* 0x000ff2000b800000 */
[----:B------:R-:W0:Y:S01]  /*0150*/  LDC.64 R2, c[0x0][0x388] ;  /* 0x0000e200ff027b82 */ /* 0x000e220000000a00 */
[----:B------:R-:W1:Y:S01]  /*0160*/  LDCU.64 UR20, c[0x0][0x390] ;  /* 0x00007200ff1477ac */ /* 0x000e620008000a00 */
[----:B------:R-:W-:Y:S02]  /*0170*/  MOV R12, RZ ;  /* 0x000000ff000c7202 */ /* 0x000fe40000000f00 */
[----:B------:R-:W-:Y:S01]  /*0180*/  MOV R14, R13 ;  /* 0x0000000d000e7202 */ /* 0x000fe20000000f00 */
[----:B------:R-:W-:-:S04]  /*0190*/  ULOP3.LUT UR4, UR18, 0x7ffffff8, URZ, 0xc0, !UPT ;  /* 0x7ffffff812047892 */ /* 0x000fc8000f8ec0ff */
[----:B------:R-:W-:Y:S02]  /*01a0*/  UIADD3 UR5, UPT, UPT, -UR4, URZ, URZ ;  /* 0x000000ff04057290 */ /* 0x000fe4000fffe1ff */
[----:B-1----:R-:W-:Y:S02]  /*01b0*/  UIMAD.WIDE.U32 UR6, UR18, 0xc, UR20 ;  /* 0x0000000c120678a5 */ /* 0x002fe4000f8e0014 */
[----:B------:R-:W-:Y:S02]  /*01c0*/  UIMAD.WIDE.U32 UR8, UR18, 0x10, UR20 ;  /* 0x00000010120878a5 */ /* 0x000fe4000f8e0014 */
[----:B------:R-:W-:Y:S01]  /*01d0*/  UIMAD.WIDE.U32 UR10, UR18, 0x14, UR20 ;  /* 0x00000014120a78a5 */ /* 0x000fe2000f8e0014 */
[----:B0-----:R-:W-:Y:S01]  /*01e0*/  IMAD.WIDE.U32 R2, R5, 0x4, R2 ;  /* 0x0000000405027825 */ /* 0x001fe200078e0002 */
[----:B------:R-:W-:Y:S02]  /*01f0*/  UIMAD.WIDE.U32 UR12, UR18, 0x18, UR20 ;  /* 0x00000018120c78a5 */ /* 0x000fe4000f8e0014 */
[----:B------:R-:W-:Y:S01]  /*0200*/  UIMAD.WIDE.U32 UR14, UR18, 0x1c, UR20 ;  /* 0x0000001c120e78a5 */ /* 0x000fe2000f8e0014 */
[----:B------:R-:W-:-:S04]  /*0210*/  IADD3 R2, P0, PT, R2, 0x10, RZ ;  /* 0x0000001002027810 */ /* 0x000fc80007f1e0ff */
[----:B------:R-:W-:-:S09]  /*0220*/  IADD3.X R3, PT, PT, RZ, R3, RZ, P0, !PT ;  /* 0x00000003ff037210 */ /* 0x000fd200007fe4ff */
.L_x_3:
[----:B------:R-:W-:Y:S01]  /*0230*/  HFMA2 R23, -RZ, RZ, 0, 2.384185791015625e-07 ;  /* 0x00000004ff177431 */ /* 0x000fe200000001ff */
[----:B------:R-:W-:Y:S01]  /*0240*/  UIMAD.WIDE.U32 UR24, UR18, 0x4, UR20 ;  /* 0x00000004121878a5 */ /* 0x000fe2000f8e0014 */
[----:B------:R-:W2:Y:S01]  /*0250*/  LDG.E R21, desc[UR16][R2.64+-0x10] ;  /* 0xfffff01002157981 */ /* 0x000ea2000c1e1900 */
[----:B------:R-:W-:Y:S01]  /*0260*/  UIMAD.WIDE.U32 UR22, UR18, 0x8, UR20 ;  /* 0x00000008121678a5 */ /* 0x000fe2000f8e0014 */
[----:B------:R-:W-:Y:S01]  /*0270*/  HFMA2 R5, -RZ, RZ, 0, 2.384185791015625e-07 ;  /* 0x00000004ff057431 */ /* 0x000fe200000001ff */
[----:B------:R-:W-:Y:S01]  /*0280*/  MOV R11, 0x4 ;  /* 0x00000004000b7802 */ /* 0x000fe20000000f00 */
[----:B------:R-:W3:Y:S01]  /*0290*/  LDG.E R19, desc[UR16][R2.64+-0xc] ;  /* 0xfffff41002137981 */ /* 0x000ee2000c1e1900 */
[----:B------:R-:W-:Y:S02]  /*02a0*/  MOV R8, UR24 ;  /* 0x0000001800087c02 */ /* 0x000fe40008000f00 */
[----:B------:R-:W-:Y:S01]  /*02b0*/  MOV R9, UR25 ;  /* 0x0000001900097c02 */ /* 0x000fe20008000f00 */
[C---:B------:R-:W-:Y:S01]  /*02c0*/  IMAD.WIDE R22, R14.reuse, R23, UR20 ;  /* 0x000000140e167e25 */ /* 0x040fe2000f8e0217 */
[----:B------:R-:W-:Y:S01]  /*02d0*/  MOV R24, UR22 ;  /* 0x0000001600187c02 */ /* 0x000fe20008000f00 */
[----:B------:R-:W4:Y:S01]  /*02e0*/  LDG.E R17, desc[UR16][R2.64+-0x8] ;  /* 0xfffff81002117981 */ /* 0x000f22000c1e1900 */
[----:B------:R-:W-:Y:S01]  /*02f0*/  MOV R25, UR23 ;  /* 0x0000001700197c02 */ /* 0x000fe20008000f00 */
[----:B------:R-:W-:-:S02]  /*0300*/  IMAD.WIDE R8, R14, 0x4, R8 ;  /* 0x000000040e087825 */ /* 0x000fc400078e0208 */
[----:B------:R-:W2:Y:S02]  /*0310*/  LDG.E R22, desc[UR16][R22.64] ;  /* 0x0000001016167981 */ /* 0x000ea4000c1e1900 */
[C---:B------:R-:W-:Y:S02]  /*0320*/  IMAD.WIDE R24, R14.reuse, 0x4, R24 ;  /* 0x000000040e187825 */ /* 0x040fe400078e0218 */
[----:B------:R0:W3:Y:S02]  /*0330*/  LDG.E R20, desc[UR16][R8.64] ;  /* 0x0000001008147981 */ /* 0x0000e4000c1e1900 */
[C---:B------:R-:W-:Y:S01]  /*0340*/  IMAD.WIDE R10, R14.reuse, R11, UR6 ;  /* 0x000000060e0a7e25 */ /* 0x040fe2000f8e020b */
[----:B------:R-:W-:Y:S01]  /*0350*/  MOV R7, 0x4 ;  /* 0x0000000400077802 */ /* 0x000fe20000000f00 */
[----:B------:R-:W4:Y:S02]  /*0360*/  LDG.E R18, desc[UR16][R24.64] ;  /* 0x0000001018127981 */ /* 0x000f24000c1e1900 */
[----:B------:R-:W-:-:S02]  /*0370*/  IMAD.WIDE R4, R14, R5, UR8 ;  /* 0x000000080e047e25 */ /* 0x000fc4000f8e0205 */
[----:B------:R1:W5:Y:S02]  /*0380*/  LDG.E R16, desc[UR16][R10.64] ;  /* 0x000000100a107981 */ /* 0x000364000c1e1900 */
[----:B0-----:R-:W-:Y:S02]  /*0390*/  HFMA2 R9, -RZ, RZ, 0, 2.384185791015625e-07 ;  /* 0x00000004ff097431 */ /* 0x001fe400000001ff */
[----:B------:R-:W5:Y:S01]  /*03a0*/  LDG.E R15, desc[UR16][R2.64+-0x4] ;  /* 0xfffffc10020f7981 */ /* 0x000f62000c1e1900 */
[C---:B------:R-:W-:Y:S01]  /*03b0*/  IMAD.WIDE R6, R14.reuse, R7, UR10 ;  /* 0x0000000a0e067e25 */ /* 0x040fe2000f8e0207 */
[----:B------:R-:W-:Y:S02]  /*03c0*/  MOV R27, 0x4 ;  /* 0x00000004001b7802 */ /* 0x000fe40000000f00 */
[----:B------:R0:W5:Y:S04]  /*03d0*/  LDG.E R4, desc[UR16][R4.64] ;  /* 0x0000001004047981 */ /* 0x000168000c1e1900 */
[----:B------:R-:W5:Y:S01]  /*03e0*/  LDG.E R23, desc[UR16][R2.64] ;  /* 0x0000001002177981 */ /* 0x000f62000c1e1900 */
[----:B------:R-:W-:-:S03]  /*03f0*/  IMAD.WIDE R8, R14, R9, UR12 ;  /* 0x0000000c0e087e25 */ /* 0x000fc6000f8e0209 */
[----:B------:R-:W5:Y:S01]  /*0400*/  LDG.E R7, desc[UR16][R6.64] ;  /* 0x0000001006077981 */ /* 0x000f62000c1e1900 */
[----:B-1----:R-:W-:-:S03]  /*0410*/  IMAD.WIDE R10, R14, R27, UR14 ;  /* 0x0000000e0e0a7e25 */ /* 0x002fc6000f8e021b */
[----:B------:R-:W5:Y:S04]  /*0420*/  LDG.E R24, desc[UR16][R2.64+0x4] ;  /* 0x0000041002187981 */ /* 0x000f68000c1e1900 */
[----:B------:R-:W5:Y:S04]  /*0430*/  LDG.E R8, desc[UR16][R8.64] ;  /* 0x0000001008087981 */ /* 0x000f68000c1e1900 */
[----:B------:R-:W5:Y:S04]  /*0440*/  LDG.E R25, desc[UR16][R2.64+0x8] ;  /* 0x0000081002197981 */ /* 0x000f68000c1e1900 */
[----:B------:R-:W5:Y:S04]  /*0450*/  LDG.E R10, desc[UR16][R10.64] ;  /* 0x000000100a0a7981 */ /* 0x000f68000c1e1900 */
[----:B------:R1:W5:Y:S01]  /*0460*/  LDG.E R27, desc[UR16][R2.64+0xc] ;  /* 0x00000c10021b7981 */ /* 0x000362000c1e1900 */
[----:B------:R-:W-:-:S04]  /*0470*/  UIADD3 UR5, UPT, UPT, UR5, 0x8, URZ ;  /* 0x0000000805057890 */ /* 0x000fc8000fffe0ff */
[----:B------:R-:W-:Y:S01]  /*0480*/  UISETP.NE.AND UP1, UPT, UR5, URZ, UPT ;  /* 0x000000ff0500728c */ /* 0x000fe2000bf25270 */
[----:B0-----:R-:W-:Y:S02]  /*0490*/  MOV R5, UR18 ;  /* 0x0000001200057c02 */ /* 0x001fe40008000f00 */
[----:B-1----:R-:W-:Y:S02]  /*04a0*/  IADD3 R2, P0, PT, R2, 0x20, RZ ;  /* 0x0000002002027810 */ /* 0x002fe40007f1e0ff */
[----:B------:R-:W-:Y:S02]  /*04b0*/  LEA R14, R5, R14, 0x3 ;  /* 0x0000000e050e7211 */ /* 0x000fe400078e18ff */
[----:B------:R-:W-:Y:S01]  /*04c0*/  IADD3.X R3, PT, PT, RZ, R3, RZ, P0, !PT ;  /* 0x00000003ff037210 */ /* 0x000fe200007fe4ff */
[----:B--2---:R-:W-:-:S04]  /*04d0*/  FFMA R22, R21, R22, R12 ;  /* 0x0000001615167223 */ /* 0x004fc8000000000c */
[----:B---3--:R-:W-:-:S04]  /*04e0*/  FFMA R20, R19, R20, R22 ;  /* 0x0000001413147223 */ /* 0x008fc80000000016 */
[----:B----4-:R-:W-:-:S04]  /*04f0*/  FFMA R18, R17, R18, R20 ;  /* 0x0000001211127223 */ /* 0x010fc80000000014 */
[----:B-----5:R-:W-:-:S04]  /*0500*/  FFMA R16, R15, R16, R18 ;  /* 0x000000100f107223 */ /* 0x020fc80000000012 */
[----:B------:R-:W-:-:S04]  /*0510*/  FFMA R23, R23, R4, R16 ;  /* 0x0000000417177223 */ /* 0x000fc80000000010 */
[----:B------:R-:W-:-:S04]  /*0520*/  FFMA R24, R24, R7, R23 ;  /* 0x0000000718187223 */ /* 0x000fc80000000017 */
[----:B------:R-:W-:-:S04]  /*0530*/  FFMA R8, R25, R8, R24 ;  /* 0x0000000819087223 */ /* 0x000fc80000000018 */
[----:B------:R-:W-:Y:S01]  /*0540*/  FFMA R12, R27, R10, R8 ;  /* 0x0000000a1b0c7223 */ /* 0x000fe20000000008 */
[----:B------:R-:W-:Y:S06]  /*0550*/  BRA.U UP1, `(.L_x_3) ;  /* 0xfffffffd01347547 */ /* 0x000fec000b83ffff */
.L_x_2:
[----:B------:R-:W-:Y:S05]  /*0560*/  BRA.U !UP0, `(.L_x_1) ;  /* 0x0000000508447547 */ /* 0x000fea000b800000 */
[----:B------:R-:W-:Y:S01]  /*0570*/  UISETP.GE.U32.AND UP0, UPT, UR19, 0x4, UPT ;  /* 0x000000041300788c */ /* 0x000fe2000bf06070 */
[----:B------:R-:W-:Y:S01]  /*0580*/  IMAD R2, R0, UR18, RZ ;  /* 0x0000001200027c24 */ /* 0x000fe2000f8e02ff */
[----:B------:R-:W-:-:S04]  /*0590*/  ULOP3.LUT UR5, UR18, 0x3, URZ, 0xc0, !UPT ;  /* 0x0000000312057892 */ /* 0x000fc8000f8ec0ff */
[----:B------:R-:W-:-:S03]  /*05a0*/  UISETP.NE.AND UP1, UPT, UR5, URZ, UPT ;  /* 0x000000ff0500728c */ /* 0x000fc6000bf25270 */
[----:B------:R-:W-:Y:S08]  /*05b0*/  BRA.U !UP0, `(.L_x_4) ;  /* 0x00000001087c7547 */ /* 0x000ff0000b800000 */
[----:B------:R-:W0:Y:S01]  /*05c0*/  LDC.64 R6, c[0x0][0x390] ;  /* 0x0000e400ff067b82 */ /* 0x000e220000000a00 */
[----:B------:R-:W1:Y:S01]  /*05d0*/  LDCU.64 UR6, c[0x0][0x388] ;  /* 0x00007100ff0677ac */ /* 0x000e620008000a00 */
[----:B------:R-:W-:Y:S01]  /*05e0*/  IMAD.U32 R4, RZ, RZ, UR4 ;  /* 0x00000004ff047e24 */ /* 0x000fe2000f8e00ff */
[----:B------:R-:W-:Y:S02]  /*05f0*/  IADD3 R3, PT, PT, R2, UR4, RZ ;  /* 0x0000000402037c10 */ /* 0x000fe4000fffe0ff */
[----:B------:R-:W-:Y:S01]  /*0600*/  MOV R11, UR18 ;  /* 0x00000012000b7c02 */ /* 0x000fe20008000f00 */
[----:B------:R-:W-:Y:S01]  /*0610*/  IMAD R5, R4, UR18, R13 ;  /* 0x0000001204057c24 */ /* 0x000fe2000f8e020d */
[----:B------:R-:W-:Y:S01]  /*0620*/  IADD3 R14, P0, PT, R2, UR4, RZ ;  /* 0x00000004020e7c10 */ /* 0x000fe2000ff1e0ff */
[----:B------:R-:W2:Y:S01]  /*0630*/  LDC.64 R8, c[0x0][0x388] ;  /* 0x0000e200ff087b82 */ /* 0x000ea20000000a00 */
[----:B------:R-:W-:Y:S02]  /*0640*/  MOV R15, UR18 ;  /* 0x00000012000f7c02 */ /* 0x000fe40008000f00 */
[----:B------:R-:W-:Y:S01]  /*0650*/  MOV R17, UR18 ;  /* 0x0000001200117c02 */ /* 0x000fe20008000f00 */
[----:B0-----:R-:W-:-:S04]  /*0660*/  IMAD.WIDE R6, R5, 0x4, R6 ;  /* 0x0000000405067825 */ /* 0x001fc800078e0206 */
[----:B------:R-:W-:Y:S02]  /*0670*/  IMAD.WIDE.U32 R10, R11, 0x4, R6 ;  /* 0x000000040b0a7825 */ /* 0x000fe400078e0006 */
[----:B------:R-:W3:Y:S02]  /*0680*/  LDG.E R6, desc[UR16][R6.64] ;  /* 0x0000001006067981 */ /* 0x000ee4000c1e1900 */
[----:B--2---:R-:W-:Y:S01]  /*0690*/  IMAD.WIDE.U32 R8, R3, 0x4, R8 ;  /* 0x0000000403087825 */ /* 0x004fe200078e0008 */
[----:B------:R-:W-:Y:S02]  /*06a0*/  IADD3.X R3, PT, PT, RZ, RZ, RZ, P0, !PT ;  /* 0x000000ffff037210 */ /* 0x000fe400007fe4ff */
[----:B-1----:R-:W-:-:S03]  /*06b0*/  LEA R4, P0, R14, UR6, 0x2 ;  /* 0x000000060e047c11 */ /* 0x002fc6000f8010ff */
[----:B------:R-:W3:Y:S01]  /*06c0*/  LDG.E R9, desc[UR16][R8.64] ;  /* 0x0000001008097981 */ /* 0x000ee2000c1e1900 */
[----:B------:R-:W-:Y:S01]  /*06d0*/  LEA.HI.X R5, R14, UR7, R3, 0x2, P0 ;  /* 0x000000070e057c11 */ /* 0x000fe200080f1403 */
[----:B------:R-:W-:Y:S02]  /*06e0*/  IMAD.WIDE.U32 R14, R15, 0x4, R10 ;  /* 0x000000040f0e7825 */ /* 0x000fe400078e000a */
[----:B------:R-:W2:Y:S04]  /*06f0*/  LDG.E R3, desc[UR16][R10.64] ;  /* 0x000000100a037981 */ /* 0x000ea8000c1e1900 */
[----:B------:R-:W2:Y:S01]  /*0700*/  LDG.E R18, desc[UR16][R4.64+0x4] ;  /* 0x0000041004127981 */ /* 0x000ea2000c1e1900 */
[----:B------:R-:W-:-:S03]  /*0710*/  IMAD.WIDE.U32 R16, R17, 0x4, R14 ;  /* 0x0000000411107825 */ /* 0x000fc600078e000e */
[----:B------:R-:W4:Y:S04]  /*0720*/  LDG.E R19, desc[UR16][R14.64] ;  /* 0x000000100e137981 */ /* 0x000f28000c1e1900 */
[----:B------:R-:W4:Y:S04]  /*0730*/  LDG.E R20, desc[UR16][R4.64+0x8] ;  /* 0x0000081004147981 */ /* 0x000f28000c1e1900 */
[----:B------:R-:W5:Y:S04]  /*0740*/  LDG.E R22, desc[UR16][R4.64+0xc] ;  /* 0x00000c1004167981 */ /* 0x000f68000c1e1900 */
[----:B------:R-:W5:Y:S01]  /*0750*/  LDG.E R16, desc[UR16][R16.64] ;  /* 0x0000001010107981 */ /* 0x000f62000c1e1900 */
[----:B------:R-:W-:Y:S01]  /*0760*/  UIADD3 UR4, UPT, UPT, UR4, 0x4, URZ ;  /* 0x0000000404047890 */ /* 0x000fe2000fffe0ff */
[----:B---3--:R-:W-:-:S04]  /*0770*/  FFMA R9, R9, R6, R12 ;  /* 0x0000000609097223 */ /* 0x008fc8000000000c */
[----:B--2---:R-:W-:-:S04]  /*0780*/  FFMA R3, R18, R3, R9 ;  /* 0x0000000312037223 */ /* 0x004fc80000000009 */
[----:B----4-:R-:W-:-:S04]  /*0790*/  FFMA R3, R20, R19, R3 ;  /* 0x0000001314037223 */ /* 0x010fc80000000003 */
[----:B-----5:R-:W-:-:S07]  /*07a0*/  FFMA R12, R22, R16, R3 ;  /* 0x00000010160c7223 */ /* 0x020fce0000000003 */
.L_x_4:
[----:B------:R-:W-:Y:S05]  /*07b0*/  BRA.U !UP1, `(.L_x_1) ;  /* 0x0000000109b07547 */ /* 0x000fea000b800000 */
[----:B------:R-:W-:Y:S01]  /*07c0*/  UISETP.NE.AND UP0, UPT, UR5, 0x1, UPT ;  /* 0x000000010500788c */ /* 0x000fe2000bf05270 */
[----:B------:R-:W-:Y:S01]  /*07d0*/  MOV R4, UR4 ;  /* 0x0000000400047c02 */ /* 0x000fe20008000f00 */
[----:B------:R-:W-:Y:S02]  /*07e0*/  ULOP3.LUT UR5, UR18, 0x1, URZ, 0xc0, !UPT ;  /* 0x0000000112057892 */ /* 0x000fe4000f8ec0ff */
[----:B------:R-:W-:Y:S02]  /*07f0*/  MOV R17, UR18 ;  /* 0x0000001200117c02 */ /* 0x000fe40008000f00 */
[----:B------:R-:W-:Y:S01]  /*0800*/  UISETP.NE.U32.AND UP1, UPT, UR5, 0x1, UPT ;  /* 0x000000010500788c */ /* 0x000fe2000bf25070 */
[----:B------:R-:W-:-:S04]  /*0810*/  PLOP3.LUT P1, PT, PT, PT, UP0, 0x80, 0x8 ;  /* 0x000000000008781c */ /* 0x000fc80003f2f008 */
[----:B------:R-:W0:Y:S01]  /*0820*/  @UP0 LDCU.64 UR6, c[0x0][0x388] ;  /* 0x00007100ff0607ac */ /* 0x000e220008000a00 */
[----:B------:R-:W-:Y:S01]  /*0830*/  PLOP3.LUT P0, PT, PT, PT, UP1, 0x80, 0x8 ;  /* 0x000000000008781c */ /* 0x000fe20003f0f018 */
[----:B------:R-:W1:Y:S01]  /*0840*/  @UP0 LDCU.64 UR8, c[0x0][0x390] ;  /* 0x00007200ff0807ac */ /* 0x000e620008000a00 */
[----:B------:R-:W2:Y:S06]  /*0850*/  @UP0 LDCU.64 UR10, c[0x0][0x388] ;  /* 0x00007100ff0a07ac */ /* 0x000eac0008000a00 */
[C---:B------:R-:W-:Y:S02]  /*0860*/  @P1 IADD3 R3, PT, PT, R2.reuse, UR4, RZ ;  /* 0x0000000402031c10 */ /* 0x040fe4000fffe0ff */
[----:B------:R-:W-:Y:S01]  /*0870*/  @P1 IADD3 R5, P2, PT, R2, UR4, RZ ;  /* 0x0000000402051c10 */ /* 0x000fe2000ff5e0ff */
[----:B------:R-:W3:Y:S03]  /*0880*/  @!UP1 LDCU.64 UR12, c[0x0][0x388] ;  /* 0x00007100ff0c97ac */ /* 0x000ee60008000a00 */
[----:B------:R-:W-:Y:S01]  /*0890*/  @P1 IADD3.X R8, PT, PT, RZ, RZ, RZ, P2, !PT ;  /* 0x000000ffff081210 */ /* 0x000fe200017fe4ff */
[----:B------:R-:W-:Y:S01]  /*08a0*/  @UP0 UIADD3 UR4, UPT, UPT, UR4, 0x2, URZ ;  /* 0x0000000204040890 */ /* 0x000fe2000fffe0ff */
[----:B0-----:R-:W-:-:S02]  /*08b0*/  MOV R14, UR6 ;  /* 0x00000006000e7c02 */ /* 0x001fc40008000f00 */
[----:B------:R-:W-:Y:S01]  /*08c0*/  MOV R15, UR7 ;  /* 0x00000007000f7c02 */ /* 0x000fe20008000f00 */
[----:B------:R-:W0:Y:S01]  /*08d0*/  @!UP1 LDCU.64 UR6, c[0x0][0x390] ;  /* 0x00007200ff0697ac */ /* 0x000e220008000a00 */
[----:B-1----:R-:W-:Y:S01]  /*08e0*/  MOV R7, UR9 ;  /* 0x0000000900077c02 */ /* 0x002fe20008000f00 */
[----:B------:R-:W-:Y:S02]  /*08f0*/  IMAD.U32 R6, RZ, RZ, UR8 ;  /* 0x00000008ff067e24 */ /* 0x000fe4000f8e00ff */
[----:B------:R-:W-:-:S04]  /*0900*/  @P1 IMAD.WIDE.U32 R14, R3, 0x4, R14 ;  /* 0x00000004030e1825 */ /* 0x000fc800078e000e */
[----:B------:R-:W-:Y:S01]  /*0910*/  @P1 IMAD R3, R4, UR18, R13 ;  /* 0x0000001204031c24 */ /* 0x000fe2000f8e020d */
[----:B--2---:R-:W-:Y:S02]  /*0920*/  @P1 LEA R4, P2, R5, UR10, 0x2 ;  /* 0x0000000a05041c11 */ /* 0x004fe4000f8410ff */
[----:B------:R-:W-:Y:S01]  /*0930*/  MOV R18, UR4 ;  /* 0x0000000400127c02 */ /* 0x000fe20008000f00 */
[----:B------:R-:W-:Y:S01]  /*0940*/  @P1 IMAD.WIDE R6, R3, 0x4, R6 ;  /* 0x0000000403061825 */ /* 0x000fe200078e0206 */
[----:B------:R-:W-:Y:S01]  /*0950*/  @P1 LEA.HI.X R5, R5, UR11, R8, 0x2, P2 ;  /* 0x0000000b05051c11 */ /* 0x000fe200090f1408 */
[----:B------:R-:W2:Y:S01]  /*0960*/  @P1 LDG.E R3, desc[UR16][R14.64] ;  /* 0x000000100e031981 */ /* 0x000ea2000c1e1900 */
[----:B---3--:R-:W-:Y:S01]  /*0970*/  MOV R8, UR12 ;  /* 0x0000000c00087c02 */ /* 0x008fe20008000f00 */
[----:B------:R-:W-:Y:S01]  /*0980*/  @!P0 IMAD R21, R18, UR18, R13 ;  /* 0x0000001212158c24 */ /* 0x000fe2000f8e020d */
[----:B------:R-:W-:Y:S01]  /*0990*/  MOV R9, UR13 ;  /* 0x0000000d00097c02 */ /* 0x000fe20008000f00 */
[----:B------:R-:W-:Y:S01]  /*09a0*/  @P1 IMAD.WIDE.U32 R16, R17, 0x4, R6 ;  /* 0x0000000411101825 */ /* 0x000fe200078e0006 */
[----:B------:R-:W-:Y:S01]  /*09b0*/  @!P0 IADD3 R19, PT, PT, R2, UR4, RZ ;  /* 0x0000000402138c10 */ /* 0x000fe2000fffe0ff */
[----:B------:R-:W2:Y:S01]  /*09c0*/  @P1 LDG.E R6, desc[UR16][R6.64] ;  /* 0x0000001006061981 */ /* 0x000ea2000c1e1900 */
[----:B0-----:R-:W-:-:S02]  /*09d0*/  MOV R10, UR6 ;  /* 0x00000006000a7c02 */ /* 0x001fc40008000f00 */
[----:B------:R-:W-:Y:S01]  /*09e0*/  MOV R11, UR7 ;  /* 0x00000007000b7c02 */ /* 0x000fe20008000f00 */
[----:B------:R-:W-:Y:S01]  /*09f0*/  @!P0 IMAD.WIDE.U32 R8, R19, 0x4, R8 ;  /* 0x0000000413088825 */ /* 0x000fe200078e0008 */
[----:B------:R-:W3:Y:S03]  /*0a00*/  @P1 LDG.E R16, desc[UR16][R16.64] ;  /* 0x0000001010101981 */ /* 0x000ee6000c1e1900 */
[----:B------:R-:W-:Y:S01]  /*0a10*/  @!P0 IMAD.WIDE R10, R21, 0x4, R10 ;  /* 0x00000004150a8825 */ /* 0x000fe200078e020a */
[----:B------:R-:W3:Y:S04]  /*0a20*/  @P1 LDG.E R4, desc[UR16][R4.64+0x4] ;  /* 0x0000041004041981 */ /* 0x000ee8000c1e1900 */
[----:B------:R-:W4:Y:S04]  /*0a30*/  @!P0 LDG.E R9, desc[UR16][R8.64] ;  /* 0x0000001008098981 */ /* 0x000f28000c1e1900 */
[----:B------:R-:W4:Y:S01]  /*0a40*/  @!P0 LDG.E R10, desc[UR16][R10.64] ;  /* 0x000000100a0a8981 */ /* 0x000f22000c1e1900 */
[----:B--2---:R-:W-:-:S04]  /*0a50*/  @P1 FFMA R3, R3, R6, R12 ;  /* 0x0000000603031223 */ /* 0x004fc8000000000c */
[----:B---3--:R-:W-:-:S04]  /*0a60*/  @P1 FFMA R12, R4, R16, R3 ;  /* 0x00000010040c1223 */ /* 0x008fc80000000003 */
[----:B----4-:R-:W-:-:S07]  /*0a70*/  @!P0 FFMA R12, R9, R10, R12 ;  /* 0x0000000a090c8223 */ /* 0x010fce000000000c */
.L_x_1:
[----:B------:R-:W0:Y:S01]  /*0a80*/  LDC.64 R2, c[0x0][0x398] ;  /* 0x0000e600ff027b82 */ /* 0x000e220000000a00 */
[----:B------:R-:W-:-:S04]  /*0a90*/  IMAD R13, R0, UR18, R13 ;  /* 0x00000012000d7c24 */ /* 0x000fc8000f8e020d */
[----:B0-----:R-:W-:-:S05]  /*0aa0*/  IMAD.WIDE R2, R13, 0x4, R2 ;  /* 0x000000040d027825 */ /* 0x001fca00078e0202 */
[----:B------:R-:W-:Y:S01]  /*0ab0*/  STG.E desc[UR16][R2.64], R12 ;  /* 0x0000000c02007986 */ /* 0x000fe2000c101910 */
[----:B------:R-:W-:Y:S05]  /*0ac0*/  EXIT ;  /* 0x000000000000794d */ /* 0x000fea0003800000 */
.L_x_5:
        /* <DEDUP_REMOVED lines=11> */
.L_x_7:


//--------------------- .nv.shared.reserved.0     --------------------------
	.section	.nv.shared.reserved.0,"aw",@nobits
	.weak		__nv_reservedSMEM_offset_0_alias
	.size		__nv_reservedSMEM_offset_0_alias, 0, 64
	.other		__nv_reservedSMEM_offset_0_alias,@"STO_CUDA_RESERVED_SHARED STV_DEFAULT"
__nv_reservedSMEM_offset_0_alias:
	.zero		0
	.zero		64


//--------------------- .nv.constant0._Z27matmul_cuda_v2_shmem_kerneliPfS_S_ --------------------------
	.section	.nv.constant0._Z27matmul_cuda_v2_shmem_kerneliPfS_S_,"a",@progbits
	.sectionflags	@""
	.align	4
.nv.constant0._Z27matmul_cuda_v2_shmem_kerneliPfS_S_:
	.zero		928


//--------------------- .nv.constant0._Z29matmul_cuda_v1_vanilla_kerneliPfS_S_ --------------------------
	.section	.nv.constant0._Z29matmul_cuda_v1_vanilla_kerneliPfS_S_,"a",@progbits
	.sectionflags	@""
	.align	4
.nv.constant0._Z29matmul_cuda_v1_vanilla_kerneliPfS_S_:
	.zero		928


//--------------------- SYMBOLS --------------------------

	.type		.nv.reservedSmem.offset0,@object
	.size		.nv.reservedSmem.offset0,0x4
